//
// Generated by NVIDIA NVVM Compiler
//
// Compiler Build ID: CL-36424714
// Cuda compilation tools, release 13.0, V13.0.88
// Based on NVVM 20.0.0
//

.version 9.0
.target sm_100
.address_size 64

	// .globl	_Z15MatrixMulKernelPfS_S_i

.visible .entry _Z15MatrixMulKernelPfS_S_i(
	.param .u64 .ptr .align 1 _Z15MatrixMulKernelPfS_S_i_param_0,
	.param .u64 .ptr .align 1 _Z15MatrixMulKernelPfS_S_i_param_1,
	.param .u64 .ptr .align 1 _Z15MatrixMulKernelPfS_S_i_param_2,
	.param .u32 _Z15MatrixMulKernelPfS_S_i_param_3
)
{
	.reg .pred 	%p<10>;
	.reg .b32 	%r<39>;
	.reg .b32 	%f<68>;
	.reg .b64 	%rd<67>;

	ld.param.u64 	%rd14, [_Z15MatrixMulKernelPfS_S_i_param_0];
	ld.param.u64 	%rd15, [_Z15MatrixMulKernelPfS_S_i_param_1];
	ld.param.u32 	%r17, [_Z15MatrixMulKernelPfS_S_i_param_3];
	cvta.to.global.u64 	%rd1, %rd15;
	cvta.to.global.u64 	%rd2, %rd14;
	mov.u32 	%r18, %ctaid.y;
	shl.b32 	%r19, %r18, 5;
	mov.u32 	%r20, %tid.y;
	add.s32 	%r1, %r19, %r20;
	mov.u32 	%r21, %ctaid.x;
	shl.b32 	%r22, %r21, 5;
	mov.u32 	%r23, %tid.x;
	add.s32 	%r2, %r22, %r23;
	setp.lt.s32 	%p1, %r17, 1;
	mov.f32 	%f67, 0f00000000;
	@%p1 bra 	$L__BB0_12;
	mul.lo.s32 	%r3, %r17, %r1;
	and.b32  	%r4, %r17, 7;
	setp.lt.u32 	%p2, %r17, 8;
	mov.f32 	%f67, 0f00000000;
	mov.b32 	%r37, 0;
	@%p2 bra 	$L__BB0_4;
	and.b32  	%r37, %r17, 2147483640;
	neg.s32 	%r35, %r37;
	mul.wide.u32 	%rd16, %r17, 4;
	add.s64 	%rd3, %rd1, %rd16;
	mul.wide.u32 	%rd17, %r17, 8;
	add.s64 	%rd4, %rd1, %rd17;
	mul.wide.u32 	%rd18, %r17, 12;
	add.s64 	%rd5, %rd1, %rd18;
	mul.wide.u32 	%rd19, %r17, 16;
	add.s64 	%rd6, %rd1, %rd19;
	mul.wide.u32 	%rd20, %r17, 20;
	add.s64 	%rd7, %rd1, %rd20;
	mul.wide.u32 	%rd21, %r17, 24;
	add.s64 	%rd8, %rd1, %rd21;
	mul.wide.u32 	%rd22, %r17, 28;
	add.s64 	%rd9, %rd1, %rd22;
	mul.wide.u32 	%rd23, %r3, 4;
	add.s64 	%rd24, %rd23, %rd2;
	add.s64 	%rd66, %rd24, 16;
	mov.f32 	%f67, 0f00000000;
	mov.u32 	%r34, %r2;
$L__BB0_3:
	.pragma "nounroll";
	mul.wide.s32 	%rd25, %r34, 4;
	add.s64 	%rd26, %rd3, %rd25;
	add.s64 	%rd27, %rd4, %rd25;
	add.s64 	%rd28, %rd5, %rd25;
	add.s64 	%rd29, %rd6, %rd25;
	add.s64 	%rd30, %rd7, %rd25;
	add.s64 	%rd31, %rd8, %rd25;
	add.s64 	%rd32, %rd9, %rd25;
	add.s64 	%rd33, %rd1, %rd25;
	ld.global.f32 	%f17, [%rd66+-16];
	ld.global.f32 	%f18, [%rd33];
	fma.rn.f32 	%f19, %f17, %f18, %f67;
	ld.global.f32 	%f20, [%rd66+-12];
	ld.global.f32 	%f21, [%rd26];
	fma.rn.f32 	%f22, %f20, %f21, %f19;
	ld.global.f32 	%f23, [%rd66+-8];
	ld.global.f32 	%f24, [%rd27];
	fma.rn.f32 	%f25, %f23, %f24, %f22;
	ld.global.f32 	%f26, [%rd66+-4];
	ld.global.f32 	%f27, [%rd28];
	fma.rn.f32 	%f28, %f26, %f27, %f25;
	ld.global.f32 	%f29, [%rd66];
	ld.global.f32 	%f30, [%rd29];
	fma.rn.f32 	%f31, %f29, %f30, %f28;
	ld.global.f32 	%f32, [%rd66+4];
	ld.global.f32 	%f33, [%rd30];
	fma.rn.f32 	%f34, %f32, %f33, %f31;
	ld.global.f32 	%f35, [%rd66+8];
	ld.global.f32 	%f36, [%rd31];
	fma.rn.f32 	%f37, %f35, %f36, %f34;
	ld.global.f32 	%f38, [%rd66+12];
	ld.global.f32 	%f39, [%rd32];
	fma.rn.f32 	%f67, %f38, %f39, %f37;
	add.s32 	%r35, %r35, 8;
	shl.b32 	%r25, %r17, 3;
	add.s32 	%r34, %r34, %r25;
	add.s64 	%rd66, %rd66, 32;
	setp.ne.s32 	%p3, %r35, 0;
	@%p3 bra 	$L__BB0_3;
$L__BB0_4:
	setp.eq.s32 	%p4, %r4, 0;
	@%p4 bra 	$L__BB0_12;
	and.b32  	%r12, %r17, 3;
	setp.lt.u32 	%p5, %r4, 4;
	@%p5 bra 	$L__BB0_7;
	add.s32 	%r26, %r37, %r3;
	mul.wide.u32 	%rd34, %r26, 4;
	add.s64 	%rd35, %rd2, %rd34;
	ld.global.f32 	%f41, [%rd35];
	mad.lo.s32 	%r27, %r37, %r17, %r2;
	mul.wide.s32 	%rd36, %r27, 4;
	add.s64 	%rd37, %rd1, %rd36;
	ld.global.f32 	%f42, [%rd37];
	fma.rn.f32 	%f43, %f41, %f42, %f67;
	cvt.u64.u32 	%rd38, %r3;
	cvt.u64.u32 	%rd39, %r37;
	add.s64 	%rd40, %rd39, %rd38;
	shl.b64 	%rd41, %rd40, 2;
	add.s64 	%rd42, %rd2, %rd41;
	ld.global.f32 	%f44, [%rd42+4];
	mul.wide.u32 	%rd43, %r17, 4;
	add.s64 	%rd44, %rd37, %rd43;
	ld.global.f32 	%f45, [%rd44];
	fma.rn.f32 	%f46, %f44, %f45, %f43;
	ld.global.f32 	%f47, [%rd42+8];
	add.s64 	%rd45, %rd44, %rd43;
	ld.global.f32 	%f48, [%rd45];
	fma.rn.f32 	%f49, %f47, %f48, %f46;
	ld.global.f32 	%f50, [%rd42+12];
	add.s64 	%rd46, %rd45, %rd43;
	ld.global.f32 	%f51, [%rd46];
	fma.rn.f32 	%f67, %f50, %f51, %f49;
	add.s32 	%r37, %r37, 4;
$L__BB0_7:
	setp.eq.s32 	%p6, %r12, 0;
	@%p6 bra 	$L__BB0_12;
	setp.eq.s32 	%p7, %r12, 1;
	@%p7 bra 	$L__BB0_10;
	add.s32 	%r28, %r37, %r3;
	mul.wide.u32 	%rd47, %r28, 4;
	add.s64 	%rd48, %rd2, %rd47;
	ld.global.f32 	%f53, [%rd48];
	mad.lo.s32 	%r29, %r37, %r17, %r2;
	mul.wide.s32 	%rd49, %r29, 4;
	add.s64 	%rd50, %rd1, %rd49;
	ld.global.f32 	%f54, [%rd50];
	fma.rn.f32 	%f55, %f53, %f54, %f67;
	cvt.u64.u32 	%rd51, %r3;
	cvt.u64.u32 	%rd52, %r37;
	add.s64 	%rd53, %rd52, %rd51;
	shl.b64 	%rd54, %rd53, 2;
	add.s64 	%rd55, %rd2, %rd54;
	ld.global.f32 	%f56, [%rd55+4];
	mul.wide.u32 	%rd56, %r17, 4;
	add.s64 	%rd57, %rd50, %rd56;
	ld.global.f32 	%f57, [%rd57];
	fma.rn.f32 	%f67, %f56, %f57, %f55;
	add.s32 	%r37, %r37, 2;
$L__BB0_10:
	and.b32  	%r30, %r17, 1;
	setp.eq.b32 	%p8, %r30, 1;
	not.pred 	%p9, %p8;
	@%p9 bra 	$L__BB0_12;
	add.s32 	%r31, %r37, %r3;
	mul.wide.u32 	%rd58, %r31, 4;
	add.s64 	%rd59, %rd2, %rd58;
	ld.global.f32 	%f58, [%rd59];
	mad.lo.s32 	%r32, %r37, %r17, %r2;
	mul.wide.s32 	%rd60, %r32, 4;
	add.s64 	%rd61, %rd1, %rd60;
	ld.global.f32 	%f59, [%rd61];
	fma.rn.f32 	%f67, %f58, %f59, %f67;
$L__BB0_12:
	ld.param.u64 	%rd65, [_Z15MatrixMulKernelPfS_S_i_param_2];
	cvta.to.global.u64 	%rd62, %rd65;
	mad.lo.s32 	%r33, %r17, %r1, %r2;
	mul.wide.s32 	%rd63, %r33, 4;
	add.s64 	%rd64, %rd62, %rd63;
	st.global.f32 	[%rd64], %f67;
	ret;

}


// ===== COMPILED SASS (sm_100) =====

	.target	sm_100

	.elftype	@"ET_EXEC"


//--------------------- .note.nv.tkinfo           --------------------------
	.section	.note.nv.tkinfo,"",@"SHT_NOTE"
	.sectionflags	@"SHF_NOTE_NV_TKINFO"
	.tkinfo
        /*0018*/ 	.word	0x00000002
        /*0030*/ 	.string	""
        /*0030*/ 	.string	"ptxas"
        /*0030*/ 	.string	"Cuda compilation tools, release 13.0, V13.0.88"
        /*0030*/ 	.string	"Build cuda_13.0.r13.0/compiler.36424714_0"
        /*0030*/ 	.string	"-arch sm_100 -m 64 "



//--------------------- .note.nv.cuinfo           --------------------------
	.section	.note.nv.cuinfo,"",@"SHT_NOTE"
	.sectionflags	@"SHF_NOTE_NV_CUINFO"
        /*0018*/ 	.short	0x0002
        /*001a*/ 	.short	0x0064
        /*001c*/ 	.short	0x0082
	.zero		2


//--------------------- .nv.info                  --------------------------
	.section	.nv.info,"",@"SHT_CUDA_INFO"
	.align	4


	//----- nvinfo : EIATTR_REGCOUNT
	.align		4
        /*0000*/ 	.byte	0x04, 0x2f
        /*0002*/ 	.short	(.L_1 - .L_0)
	.align		4
.L_0:
        /*0004*/ 	.word	index@(_Z15MatrixMulKernelPfS_S_i)
        /*0008*/ 	.word	0x0000001e


	//----- nvinfo : EIATTR_FRAME_SIZE
	.align		4
.L_1:
        /*000c*/ 	.byte	0x04, 0x11
        /*000e*/ 	.short	(.L_3 - .L_2)
	.align		4
.L_2:
        /*0010*/ 	.word	index@(_Z15MatrixMulKernelPfS_S_i)
        /*0014*/ 	.word	0x00000000


	//----- nvinfo : EIATTR_MIN_STACK_SIZE
	.align		4
.L_3:
        /*0018*/ 	.byte	0x04, 0x12
        /*001a*/ 	.short	(.L_5 - .L_4)
	.align		4
.L_4:
        /*001c*/ 	.word	index@(_Z15MatrixMulKernelPfS_S_i)
        /*0020*/ 	.word	0x00000000
.L_5:


//--------------------- .nv.compat                --------------------------
	.section	.nv.compat,"",@"SHT_CUDA_COMPAT_INFO"
	.align	4
        /*0000*/ 	.byte	0x02, 0x09, 0x00, 0x00, 0x02, 0x02, 0x01, 0x00, 0x02, 0x05, 0x05, 0x00, 0x03, 0x07, 0x01, 0x01
        /*0010*/ 	.byte	0x02, 0x03, 0x00, 0x00, 0x02, 0x06, 0x01, 0x00, 0x04, 0x0b, 0x08, 0x00, 0x09, 0x00, 0x00, 0x00
        /*0020*/ 	.byte	0x00, 0x00, 0x00, 0x00


//--------------------- .nv.info._Z15MatrixMulKernelPfS_S_i --------------------------
	.section	.nv.info._Z15MatrixMulKernelPfS_S_i,"",@"SHT_CUDA_INFO"
	.sectionflags	@""
	.align	4


	//----- nvinfo : EIATTR_CUDA_API_VERSION
	.align		4
        /*0000*/ 	.byte	0x04, 0x37
        /*0002*/ 	.short	(.L_7 - .L_6)
.L_6:
        /*0004*/ 	.word	0x00000082


	//----- nvinfo : EIATTR_KPARAM_INFO
	.align		4
.L_7:
        /*0008*/ 	.byte	0x04, 0x17
        /*000a*/ 	.short	(.L_9 - .L_8)
.L_8:
        /*000c*/ 	.word	0x00000000
        /*0010*/ 	.short	0x0003
        /*0012*/ 	.short	0x0018
        /*0014*/ 	.byte	0x00, 0xf0, 0x11, 0x00


	//----- nvinfo : EIATTR_KPARAM_INFO
	.align		4
.L_9:
        /*0018*/ 	.byte	0x04, 0x17
        /*001a*/ 	.short	(.L_11 - .L_10)
.L_10:
        /*001c*/ 	.word	0x00000000
        /*0020*/ 	.short	0x0002
        /*0022*/ 	.short	0x0010
        /*0024*/ 	.byte	0x00, 0xf5, 0x21, 0x00


	//----- nvinfo : EIATTR_KPARAM_INFO
	.align		4
.L_11:
        /*0028*/ 	.byte	0x04, 0x17
        /*002a*/ 	.short	(.L_13 - .L_12)
.L_12:
        /*002c*/ 	.word	0x00000000
        /*0030*/ 	.short	0x0001
        /*0032*/ 	.short	0x0008
        /*0034*/ 	.byte	0x00, 0xf5, 0x21, 0x00


	//----- nvinfo : EIATTR_KPARAM_INFO
	.align		4
.L_13:
        /*0038*/ 	.byte	0x04, 0x17
        /*003a*/ 	.short	(.L_15 - .L_14)
.L_14:
        /*003c*/ 	.word	0x00000000
        /*0040*/ 	.short	0x0000
        /*0042*/ 	.short	0x0000
        /*0044*/ 	.byte	0x00, 0xf5, 0x21, 0x00


	//----- nvinfo : EIATTR_SPARSE_MMA_MASK
	.align		4
.L_15:
        /*0048*/ 	.byte	0x03, 0x50
        /*004a*/ 	.short	0x0000


	//----- nvinfo : EIATTR_MAXREG_COUNT
	.align		4
        /*004c*/ 	.byte	0x03, 0x1b
        /*004e*/ 	.short	0x00ff


	//----- nvinfo : EIATTR_MERCURY_ISA_VERSION
	.align		4
        /*0050*/ 	.byte	0x03, 0x5f
        /*0052*/ 	.short	0x0101


	//----- nvinfo : EIATTR_VRC_CTA_INIT_COUNT
	.align		4
        /*0054*/ 	.byte	0x02, 0x4a
	.zero		1
	.zero		1


	//----- nvinfo : EIATTR_EXIT_INSTR_OFFSETS
	.align		4
        /*0058*/ 	.byte	0x04, 0x1c
        /*005a*/ 	.short	(.L_17 - .L_16)


	//   ....[0]....
.L_16:
        /*005c*/ 	.word	0x00000a90


	//----- nvinfo : EIATTR_CBANK_PARAM_SIZE
	.align		4
.L_17:
        /*0060*/ 	.byte	0x03, 0x19
        /*0062*/ 	.short	0x001c


	//----- nvinfo : EIATTR_PARAM_CBANK
	.align		4
        /*0064*/ 	.byte	0x04, 0x0a
        /*0066*/ 	.short	(.L_19 - .L_18)
	.align		4
.L_18:
        /*0068*/ 	.word	index@(.nv.constant0._Z15MatrixMulKernelPfS_S_i)
        /*006c*/ 	.short	0x0380
        /*006e*/ 	.short	0x001c


	//----- nvinfo : EIATTR_SW_WAR
	.align		4
.L_19:
        /*0070*/ 	.byte	0x04, 0x36
        /*0072*/ 	.short	(.L_21 - .L_20)
.L_20:
        /*0074*/ 	.word	0x00000008
.L_21:


//--------------------- .nv.callgraph             --------------------------
	.section	.nv.callgraph,"",@"SHT_CUDA_CALLGRAPH"
	.align	4
	.sectionentsize	8
	.align		4
        /*0000*/ 	.word	0x00000000
	.align		4
        /*0004*/ 	.word	0xffffffff
	.align		4
        /*0008*/ 	.word	0x00000000
	.align		4
        /*000c*/ 	.word	0xfffffffe
	.align		4
        /*0010*/ 	.word	0x00000000
	.align		4
        /*0014*/ 	.word	0xfffffffd
	.align		4
        /*0018*/ 	.word	0x00000000
	.align		4
        /*001c*/ 	.word	0xfffffffc


//--------------------- .text._Z15MatrixMulKernelPfS_S_i --------------------------
	.section	.text._Z15MatrixMulKernelPfS_S_i,"ax",@progbits
	.align	128
        .global         _Z15MatrixMulKernelPfS_S_i
        .type           _Z15MatrixMulKernelPfS_S_i,@function
        .size           _Z15MatrixMulKernelPfS_S_i,(.L_x_5 - _Z15MatrixMulKernelPfS_S_i)
        .other          _Z15MatrixMulKernelPfS_S_i,@"STO_CUDA_ENTRY STV_DEFAULT"
_Z15MatrixMulKernelPfS_S_i:
.text._Z15MatrixMulKernelPfS_S_i:
[----:B------:R-:W-:Y:S01]  /*0000*/  LDC R1, c[0x0][0x37c] ;  /* 0x0000df00ff017b82 */ /* 0x000fe20000000800 */
[----:B------:R-:W0:Y:S01]  /*0010*/  S2R R0, SR_CTAID.Y ;  /* 0x0000000000007919 */ /* 0x000e220000002600 */
[----:B------:R-:W1:Y:S01]  /*0020*/  LDCU UR18, c[0x0][0x398] ;  /* 0x00007300ff1277ac */ /* 0x000e620008000800 */
[----:B------:R-:W-:Y:S01]  /*0030*/  HFMA2 R12, -RZ, RZ, 0, 0 ;  /* 0x00000000ff0c7431 */ /* 0x000fe200000001ff */
[----:B------:R-:W0:Y:S01]  /*0040*/  S2R R3, SR_TID.Y ;  /* 0x0000000000037919 */ /* 0x000e220000002200 */
[----:B------:R-:W2:Y:S01]  /*0050*/  LDCU.64 UR16, c[0x0][0x358] ;  /* 0x00006b00ff1077ac */ /* 0x000ea20008000a00 */
[----:B------:R-:W3:Y:S01]  /*0060*/  S2R R13, SR_CTAID.X ;  /* 0x00000000000d7919 */ /* 0x000ee20000002500 */
[----:B------:R-:W3:Y:S01]  /*0070*/  S2R R2, SR_TID.X ;  /* 0x0000000000027919 */ /* 0x000ee20000002100 */
[----:B-1----:R-:W-:Y:S01]  /*0080*/  UISETP.GE.AND UP0, UPT, UR18, 0x1, UPT ;  /* 0x000000011200788c */ /* 0x002fe2000bf06270 */
[----:B0-----:R-:W-:Y:S02]  /*0090*/  LEA R0, R0, R3, 0x5 ;  /* 0x0000000300007211 */ /* 0x001fe400078e28ff */
[----:B---3--:R-:W-:-:S06]  /*00a0*/  LEA R13, R13, R2, 0x5 ;  /* 0x000000020d0d7211 */ /* 0x008fcc00078e28ff */
[----:B--2---:R-:W-:Y:S05]  /*00b0*/  BRA.U !UP0, `(.L_x_0) ;  /* 0x0000000908647547 */ /* 0x004fea000b800000 */
[----:B------:R-:W-:Y:S02]  /*00c0*/  UISETP.GE.U32.AND UP1, UPT, UR18, 0x8, UPT ;  /* 0x000000081200788c */ /* 0x000fe4000bf26070 */
[----:B------:R-:W-:Y:S01]  /*00d0*/  IMAD R5, R0, UR18, RZ ;  /* 0x0000001200057c24 */ /* 0x000fe2000f8e02ff */
[----:B------:R-:W-:Y:S01]  /*00e0*/  ULOP3.LUT UR19, UR18, 0x7, URZ, 0xc0, !UPT ;  /* 0x0000000712137892 */ /* 0x000fe2000f8ec0ff */
[----:B------:R-:W-:Y:S01]  /*00f0*/  MOV R12, RZ ;  /* 0x000000ff000c7202 */ /* 0x000fe20000000f00 */
[----:B------:R-:W-:Y:S02]  /*0100*/  UMOV UR4, URZ ;  /* 0x000000ff00047c82 */ /* 0x000fe40008000000 */
[----:B------:R-:W-:Y:S02]  /*0110*/  UISETP.NE.AND UP0, UPT, UR19, URZ, UPT ;  /* 0x000000ff1300728c */ /* 0x000fe4000bf05270 */
[----:B------:R-:W-:Y:S09]  /*0120*/  BRA.U !UP1, `(.L_x_1) ;  /* 0x0000000509087547 */ /* 0x000ff2000b800000 */
[----:B------:R-:W0:Y:S01]  /*0130*/  LDCU.128 UR20, c[0x0][0x380] ;  /* 0x00007000ff1477ac */ /* 0x000e220008000c00 */
[----:B------:R-:W-:Y:S01]  /*0140*/  IMAD.MOV.U32 R12, RZ, RZ, RZ ;  /* 0x000000ffff0c7224 */ /* 0x000fe200078e00ff */
[----:B------:R-:W-:Y:S01]  /*0150*/  MOV R14, R13 ;  /* 0x0000000d000e7202 */ /* 0x000fe20000000f00 */
[----:B------:R-:W-:-:S04]  /*0160*/  ULOP3.LUT UR4, UR18, 0x7ffffff8, URZ, 0xc0, !UPT ;  /* 0x7ffffff812047892 */ /* 0x000fc8000f8ec0ff */
[----:B------:R-:W-:Y:S01]  /*0170*/  UIADD3 UR5, UPT, UPT, -UR4, URZ, URZ ;  /* 0x000000ff04057290 */ /* 0x000fe2000fffe1ff */
[----:B0-----:R-:W-:Y:S01]  /*0180*/  MOV R2, UR20 ;  /* 0x0000001400027c02 */ /* 0x001fe20008000f00 */
[----:B------:R-:W-:Y:S01]  /*0190*/  UIMAD.WIDE.U32 UR6, UR18, 0xc, UR22 ;  /* 0x0000000c120678a5 */ /* 0x000fe2000f8e0016 */
[----:B------:R-:W-:Y:S01]  /*01a0*/  MOV R3, UR21 ;  /* 0x0000001500037c02 */ /* 0x000fe20008000f00 */
[----:B------:R-:W-:Y:S02]  /*01b0*/  UIMAD.WIDE.U32 UR8, UR18, 0x10, UR22 ;  /* 0x00000010120878a5 */ /* 0x000fe4000f8e0016 */
[----:B------:R-:W-:Y:S01]  /*01c0*/  UIMAD.WIDE.U32 UR10, UR18, 0x14, UR22 ;  /* 0x00000014120a78a5 */ /* 0x000fe2000f8e0016 */
[----:B------:R-:W-:Y:S01]  /*01d0*/  IMAD.WIDE.U32 R2, R5, 0x4, R2 ;  /* 0x0000000405027825 */ /* 0x000fe200078e0002 */
[----:B------:R-:W-:Y:S02]  /*01e0*/  UIMAD.WIDE.U32 UR12, UR18, 0x18, UR22 ;  /* 0x00000018120c78a5 */ /* 0x000fe4000f8e0016 */
[----:B------:R-:W-:Y:S01]  /*01f0*/  UIMAD.WIDE.U32 UR14, UR18, 0x1c, UR22 ;  /* 0x0000001c120e78a5 */ /* 0x000fe2000f8e0016 */
[----:B------:R-:W-:-:S04]  /*0200*/  IADD3 R2, P0, PT, R2, 0x10, RZ ;  /* 0x0000001002027810 */ /* 0x000fc80007f1e0ff */
[----:B------:R-:W-:-:S09]  /*0210*/  IADD3.X R3, PT, PT, RZ, R3, RZ, P0, !PT ;  /* 0x00000003ff037210 */ /* 0x000fd200007fe4ff */
.L_x_2:
[----:B------:R-:W-:Y:S01]  /*0220*/  HFMA2 R23, -RZ, RZ, 0, 2.384185791015625e-07 ;  /* 0x00000004ff177431 */ /* 0x000fe200000001ff */
[----:B------:R-:W-:Y:S01]  /*0230*/  UIMAD.WIDE.U32 UR24, UR18, 0x4, UR22 ;  /* 0x00000004121878a5 */ /* 0x000fe2000f8e0016 */
[----:B------:R-:W2:Y:S01]  /*0240*/  LDG.E R21, desc[UR16][R2.64+-0x10] ;  /* 0xfffff01002157981 */ /* 0x000ea2000c1e1900 */
[----:B------:R-:W-:Y:S01]  /*0250*/  UIMAD.WIDE.U32 UR20, UR18, 0x8, UR22 ;  /* 0x00000008121478a5 */ /* 0x000fe2000f8e0016 */
[----:B------:R-:W-:Y:S02]  /*0260*/  IMAD.MOV.U32 R11, RZ, RZ, 0x4 ;  /* 0x00000004ff0b7424 */ /* 0x000fe400078e00ff */
[----:B------:R-:W-:Y:S01]  /*0270*/  HFMA2 R7, -RZ, RZ, 0, 2.384185791015625e-07 ;  /* 0x00000004ff077431 */ /* 0x000fe200000001ff */
[----:B------:R-:W3:Y:S01]  /*0280*/  LDG.E R19, desc[UR16][R2.64+-0xc] ;  /* 0xfffff41002137981 */ /* 0x000ee2000c1e1900 */
[----:B------:R-:W-:Y:S02]  /*0290*/  MOV R8, UR24 ;  /* 0x0000001800087c02 */ /* 0x000fe40008000f00 */
[----:B------:R-:W-:Y:S01]  /*02a0*/  MOV R9, UR25 ;  /* 0x0000001900097c02 */ /* 0x000fe20008000f00 */
[C---:B------:R-:W-:Y:S01]  /*02b0*/  IMAD.WIDE R22, R14.reuse, R23, UR22 ;  /* 0x000000160e167e25 */ /* 0x040fe2000f8e0217 */
[----:B------:R-:W-:Y:S01]  /*02c0*/  MOV R24, UR20 ;  /* 0x0000001400187c02 */ /* 0x000fe20008000f00 */
[----:B------:R-:W4:Y:S01]  /*02d0*/  LDG.E R17, desc[UR16][R2.64+-0x8] ;  /* 0xfffff81002117981 */ /* 0x000f22000c1e1900 */
[----:B------:R-:W-:Y:S01]  /*02e0*/  MOV R25, UR21 ;  /* 0x0000001500197c02 */ /* 0x000fe20008000f00 */
[----:B------:R-:W-:-:S02]  /*02f0*/  IMAD.WIDE R8, R14, 0x4, R8 ;  /* 0x000000040e087825 */ /* 0x000fc400078e0208 */
[----:B------:R-:W2:Y:S02]  /*0300*/  LDG.E R22, desc[UR16][R22.64] ;  /* 0x0000001016167981 */ /* 0x000ea4000c1e1900 */
[C---:B------:R-:W-:Y:S01]  /*0310*/  IMAD.WIDE R24, R14.reuse, 0x4, R24 ;  /* 0x000000040e187825 */ /* 0x040fe200078e0218 */
[----:B------:R-:W-:Y:S01]  /*0320*/  MOV R5, 0x4 ;  /* 0x0000000400057802 */ /* 0x000fe20000000f00 */
[----:B------:R0:W3:Y:S02]  /*0330*/  LDG.E R20, desc[UR16][R8.64] ;  /* 0x0000001008147981 */ /* 0x0000e4000c1e1900 */
[C---:B------:R-:W-:Y:S02]  /*0340*/  IMAD.WIDE R10, R14.reuse, R11, UR6 ;  /* 0x000000060e0a7e25 */ /* 0x040fe4000f8e020b */
[----:B------:R-:W4:Y:S02]  /*0350*/  LDG.E R18, desc[UR16][R24.64] ;  /* 0x0000001018127981 */ /* 0x000f24000c1e1900 */
[----:B------:R-:W-:-:S04]  /*0360*/  IMAD.WIDE R4, R14, R5, UR8 ;  /* 0x000000080e047e25 */ /* 0x000fc8000f8e0205 */
[----:B------:R-:W-:Y:S01]  /*0370*/  HFMA2 R27, -RZ, RZ, 0, 2.384185791015625e-07 ;  /* 0x00000004ff1b7431 */ /* 0x000fe200000001ff */
[----:B------:R1:W5:Y:S01]  /*0380*/  LDG.E R16, desc[UR16][R10.64] ;  /* 0x000000100a107981 */ /* 0x000362000c1e1900 */
[----:B0-----:R-:W-:-:S03]  /*0390*/  MOV R9, 0x4 ;  /* 0x0000000400097802 */ /* 0x001fc60000000f00 */
[----:B------:R-:W5:Y:S01]  /*03a0*/  LDG.E R15, desc[UR16][R2.64+-0x4] ;  /* 0xfffffc10020f7981 */ /* 0x000f62000c1e1900 */
[----:B------:R-:W-:-:S03]  /*03b0*/  IMAD.WIDE R6, R14, R7, UR10 ;  /* 0x0000000a0e067e25 */ /* 0x000fc6000f8e0207 */
[----:B------:R0:W5:Y:S01]  /*03c0*/  LDG.E R4, desc[UR16][R4.64] ;  /* 0x0000001004047981 */ /* 0x000162000c1e1900 */
[----:B------:R-:W-:-:S03]  /*03d0*/  IMAD.WIDE R8, R14, R9, UR12 ;  /* 0x0000000c0e087e25 */ /* 0x000fc6000f8e0209 */
[----:B------:R-:W5:Y:S01]  /*03e0*/  LDG.E R23, desc[UR16][R2.64] ;  /* 0x0000001002177981 */ /* 0x000f62000c1e1900 */
[----:B-1----:R-:W-:-:S03]  /*03f0*/  IMAD.WIDE R10, R14, R27, UR14 ;  /* 0x0000000e0e0a7e25 */ /* 0x002fc6000f8e021b */
[----:B------:R-:W5:Y:S04]  /*0400*/  LDG.E R7, desc[UR16][R6.64] ;  /* 0x0000001006077981 */ /* 0x000f68000c1e1900 */
[----:B------:R-:W5:Y:S04]  /*0410*/  LDG.E R24, desc[UR16][R2.64+0x4] ;  /* 0x0000041002187981 */ /* 0x000f68000c1e1900 */
[----:B------:R-:W5:Y:S04]  /*0420*/  LDG.E R8, desc[UR16][R8.64] ;  /* 0x0000001008087981 */ /* 0x000f68000c1e1900 */
[----:B------:R-:W5:Y:S04]  /*0430*/  LDG.E R25, desc[UR16][R2.64+0x8] ;  /* 0x0000081002197981 */ /* 0x000f68000c1e1900 */
[----:B------:R-:W5:Y:S04]  /*0440*/  LDG.E R10, desc[UR16][R10.64] ;  /* 0x000000100a0a7981 */ /* 0x000f68000c1e1900 */
[----:B------:R1:W5:Y:S01]  /*0450*/  LDG.E R27, desc[UR16][R2.64+0xc] ;  /* 0x00000c10021b7981 */ /* 0x000362000c1e1900 */
[----:B------:R-:W-:-:S04]  /*0460*/  UIADD3 UR5, UPT, UPT, UR5, 0x8, URZ ;  /* 0x0000000805057890 */ /* 0x000fc8000fffe0ff */
[----:B------:R-:W-:Y:S01]  /*0470*/  UISETP.NE.AND UP1, UPT, UR5, URZ, UPT ;  /* 0x000000ff0500728c */ /* 0x000fe2000bf25270 */
[----:B0-----:R-:W-:Y:S02]  /*0480*/  MOV R5, UR18 ;  /* 0x0000001200057c02 */ /* 0x001fe40008000f00 */
[----:B-1----:R-:W-:-:S03]  /*0490*/  IADD3 R2, P0, PT, R2, 0x20, RZ ;  /* 0x0000002002027810 */ /* 0x002fc60007f1e0ff */
[----:B------:R-:W-:Y:S01]  /*04a0*/  IMAD R14, R5, 0x8, R14 ;  /* 0x00000008050e7824 */ /* 0x000fe200078e020e */
[----:B------:R-:W-:Y:S01]  /*04b0*/  IADD3.X R3, PT, PT, RZ, R3, RZ, P0, !PT ;  /* 0x00000003ff037210 */ /* 0x000fe200007fe4ff */
[----:B--2---:R-:W-:-:S04]  /*04c0*/  FFMA R22, R21, R22, R12 ;  /* 0x0000001615167223 */ /* 0x004fc8000000000c */
[----:B---3--:R-:W-:-:S04]  /*04d0*/  FFMA R20, R19, R20, R22 ;  /* 0x0000001413147223 */ /* 0x008fc80000000016 */
[----:B----4-:R-:W-:-:S04]  /*04e0*/  FFMA R18, R17, R18, R20 ;  /* 0x0000001211127223 */ /* 0x010fc80000000014 */
[----:B-----5:R-:W-:-:S04]  /*04f0*/  FFMA R16, R15, R16, R18 ;  /* 0x000000100f107223 */ /* 0x020fc80000000012 */
[----:B------:R-:W-:-:S04]  /*0500*/  FFMA R23, R23, R4, R16 ;  /* 0x0000000417177223 */ /* 0x000fc80000000010 */
[----:B------:R-:W-:-:S04]  /*0510*/  FFMA R24, R24, R7, R23 ;  /* 0x0000000718187223 */ /* 0x000fc80000000017 */
[----:B------:R-:W-:-:S04]  /*0520*/  FFMA R8, R25, R8, R24 ;  /* 0x0000000819087223 */ /* 0x000fc80000000018 */
[----:B------:R-:W-:Y:S01]  /*0530*/  FFMA R12, R27, R10, R8 ;  /* 0x0000000a1b0c7223 */ /* 0x000fe20000000008 */
[----:B------:R-:W-:Y:S06]  /*0540*/  BRA.U UP1, `(.L_x_2) ;  /* 0xfffffffd01347547 */ /* 0x000fec000b83ffff */
.L_x_1:
[----:B------:R-:W-:Y:S05]  /*0550*/  BRA.U !UP0, `(.L_x_0) ;  /* 0x00000005083c7547 */ /* 0x000fea000b800000 */
[----:B------:R-:W-:Y:S01]  /*0560*/  UISETP.GE.U32.AND UP0, UPT, UR19, 0x4, UPT ;  /* 0x000000041300788c */ /* 0x000fe2000bf06070 */
[----:B------:R-:W-:Y:S01]  /*0570*/  IMAD R2, R0, UR18, RZ ;  /* 0x0000001200027c24 */ /* 0x000fe2000f8e02ff */
[----:B------:R-:W-:-:S04]  /*0580*/  ULOP3.LUT UR5, UR18, 0x3, URZ, 0xc0, !UPT ;  /* 0x0000000312057892 */ /* 0x000fc8000f8ec0ff */
[----:B------:R-:W-:-:S03]  /*0590*/  UISETP.NE.AND UP1, UPT, UR5, URZ, UPT ;  /* 0x000000ff0500728c */ /* 0x000fc6000bf25270 */
[----:B------:R-:W-:Y:S08]  /*05a0*/  BRA.U !UP0, `(.L_x_3) ;  /* 0x00000001087c7547 */ /* 0x000ff0000b800000 */
[----:B------:R-:W0:Y:S01]  /*05b0*/  LDC.64 R6, c[0x0][0x388] ;  /* 0x0000e200ff067b82 */ /* 0x000e220000000a00 */
[----:B------:R-:W1:Y:S01]  /*05c0*/  LDCU.64 UR6, c[0x0][0x380] ;  /* 0x00007000ff0677ac */ /* 0x000e620008000a00 */
[----:B------:R-:W-:Y:S02]  /*05d0*/  MOV R4, UR4 ;  /* 0x0000000400047c02 */ /* 0x000fe40008000f00 */
[----:B------:R-:W-:Y:S02]  /*05e0*/  IADD3 R3, PT, PT, R2, UR4, RZ ;  /* 0x0000000402037c10 */ /* 0x000fe4000fffe0ff */
[----:B------:R-:W-:Y:S01]  /*05f0*/  MOV R11, UR18 ;  /* 0x00000012000b7c02 */ /* 0x000fe20008000f00 */
[----:B------:R-:W-:Y:S01]  /*0600*/  IMAD R5, R4, UR18, R13 ;  /* 0x0000001204057c24 */ /* 0x000fe2000f8e020d */
[----:B------:R-:W2:Y:S01]  /*0610*/  LDC.64 R8, c[0x0][0x380] ;  /* 0x0000e000ff087b82 */ /* 0x000ea20000000a00 */
[----:B------:R-:W-:Y:S02]  /*0620*/  IADD3 R14, P0, PT, R2, UR4, RZ ;  /* 0x00000004020e7c10 */ /* 0x000fe4000ff1e0ff */
[----:B------:R-:W-:Y:S01]  /*0630*/  MOV R15, UR18 ;  /* 0x00000012000f7c02 */ /* 0x000fe20008000f00 */
[----:B0-----:R-:W-:-:S04]  /*0640*/  IMAD.WIDE R6, R5, 0x4, R6 ;  /* 0x0000000405067825 */ /* 0x001fc800078e0206 */
[----:B------:R-:W-:Y:S01]  /*0650*/  IMAD.WIDE.U32 R10, R11, 0x4, R6 ;  /* 0x000000040b0a7825 */ /* 0x000fe200078e0006 */
[----:B------:R-:W-:Y:S01]  /*0660*/  MOV R17, UR18 ;  /* 0x0000001200117c02 */ /* 0x000fe20008000f00 */
[----:B------:R-:W3:Y:S02]  /*0670*/  LDG.E R6, desc[UR16][R6.64] ;  /* 0x0000001006067981 */ /* 0x000ee4000c1e1900 */
[----:B--2---:R-:W-:Y:S01]  /*0680*/  IMAD.WIDE.U32 R8, R3, 0x4, R8 ;  /* 0x0000000403087825 */ /* 0x004fe200078e0008 */
[----:B------:R-:W-:Y:S02]  /*0690*/  IADD3.X R3, PT, PT, RZ, RZ, RZ, P0, !PT ;  /* 0x000000ffff037210 */ /* 0x000fe400007fe4ff */
[----:B-1----:R-:W-:-:S03]  /*06a0*/  LEA R4, P0, R14, UR6, 0x2 ;  /* 0x000000060e047c11 */ /* 0x002fc6000f8010ff */
[----:B------:R-:W3:Y:S01]  /*06b0*/  LDG.E R9, desc[UR16][R8.64] ;  /* 0x0000001008097981 */ /* 0x000ee2000c1e1900 */
[----:B------:R-:W-:Y:S01]  /*06c0*/  LEA.HI.X R5, R14, UR7, R3, 0x2, P0 ;  /* 0x000000070e057c11 */ /* 0x000fe200080f1403 */
[----:B------:R-:W-:Y:S02]  /*06d0*/  IMAD.WIDE.U32 R14, R15, 0x4, R10 ;  /* 0x000000040f0e7825 */ /* 0x000fe400078e000a */
[----:B------:R-:W2:Y:S04]  /*06e0*/  LDG.E R3, desc[UR16][R10.64] ;  /* 0x000000100a037981 */ /* 0x000ea8000c1e1900 */
[----:B------:R-:W2:Y:S01]  /*06f0*/  LDG.E R18, desc[UR16][R4.64+0x4] ;  /* 0x0000041004127981 */ /* 0x000ea2000c1e1900 */
[----:B------:R-:W-:-:S03]  /*0700*/  IMAD.WIDE.U32 R16, R17, 0x4, R14 ;  /* 0x0000000411107825 */ /* 0x000fc600078e000e */
[----:B------:R-:W4:Y:S04]  /*0710*/  LDG.E R19, desc[UR16][R14.64] ;  /* 0x000000100e137981 */ /* 0x000f28000c1e1900 */
[----:B------:R-:W4:Y:S04]  /*0720*/  LDG.E R20, desc[UR16][R4.64+0x8] ;  /* 0x0000081004147981 */ /* 0x000f28000c1e1900 */
[----:B------:R-:W5:Y:S04]  /*0730*/  LDG.E R22, desc[UR16][R4.64+0xc] ;  /* 0x00000c1004167981 */ /* 0x000f68000c1e1900 */
[----:B------:R-:W5:Y:S01]  /*0740*/  LDG.E R16, desc[UR16][R16.64] ;  /* 0x0000001010107981 */ /* 0x000f62000c1e1900 */
[----:B------:R-:W-:Y:S01]  /*0750*/  UIADD3 UR4, UPT, UPT, UR4, 0x4, URZ ;  /* 0x0000000404047890 */ /* 0x000fe2000fffe0ff */
[----:B---3--:R-:W-:-:S04]  /*0760*/  FFMA R9, R9, R6, R12 ;  /* 0x0000000609097223 */ /* 0x008fc8000000000c */
[----:B--2---:R-:W-:-:S04]  /*0770*/  FFMA R3, R18, R3, R9 ;  /* 0x0000000312037223 */ /* 0x004fc80000000009 */
[----:B----4-:R-:W-:-:S04]  /*0780*/  FFMA R3, R20, R19, R3 ;  /* 0x0000001314037223 */ /* 0x010fc80000000003 */
[----:B-----5:R-:W-:-:S07]  /*0790*/  FFMA R12, R22, R16, R3 ;  /* 0x00000010160c7223 */ /* 0x020fce0000000003 */
.L_x_3:
[----:B------:R-:W-:Y:S05]  /*07a0*/  BRA.U !UP1, `(.L_x_0) ;  /* 0x0000000109a87547 */ /* 0x000fea000b800000 */
[----:B------:R-:W-:Y:S01]  /*07b0*/  UISETP.NE.AND UP0, UPT, UR5, 0x1, UPT ;  /* 0x000000010500788c */ /* 0x000fe2000bf05270 */
[----:B------:R-:W-:Y:S01]  /*07c0*/  MOV R4, UR4 ;  /* 0x0000000400047c02 */ /* 0x000fe20008000f00 */
[----:B------:R-:W-:Y:S02]  /*07d0*/  ULOP3.LUT UR5, UR18, 0x1, URZ, 0xc0, !UPT ;  /* 0x0000000112057892 */ /* 0x000fe4000f8ec0ff */
[----:B------:R-:W-:Y:S02]  /*07e0*/  IMAD.U32 R17, RZ, RZ, UR18 ;  /* 0x00000012ff117e24 */ /* 0x000fe4000f8e00ff */
[----:B------:R-:W-:Y:S01]  /*07f0*/  UISETP.NE.U32.AND UP1, UPT, UR5, 0x1, UPT ;  /* 0x000000010500788c */ /* 0x000fe2000bf25070 */
[----:B------:R-:W-:-:S04]  /*0800*/  PLOP3.LUT P1, PT, PT, PT, UP0, 0x80, 0x8 ;  /* 0x000000000008781c */ /* 0x000fc80003f2f008 */
[----:B------:R-:W0:Y:S01]  /*0810*/  @UP0 LDCU.128 UR8, c[0x0][0x380] ;  /* 0x00007000ff0807ac */ /* 0x000e220008000c00 */
[----:B------:R-:W-:Y:S01]  /*0820*/  PLOP3.LUT P0, PT, PT, PT, UP1, 0x80, 0x8 ;  /* 0x000000000008781c */ /* 0x000fe20003f0f018 */
[----:B------:R-:W1:Y:S04]  /*0830*/  @UP0 LDCU.64 UR6, c[0x0][0x380] ;  /* 0x00007000ff0607ac */ /* 0x000e680008000a00 */
[----:B------:R-:W2:Y:S03]  /*0840*/  @!UP1 LDCU.128 UR12, c[0x0][0x380] ;  /* 0x00007000ff0c97ac */ /* 0x000ea60008000c00 */
[C---:B------:R-:W-:Y:S01]  /*0850*/  @P1 VIADD R3, R2.reuse, UR4 ;  /* 0x0000000402031c36 */ /* 0x040fe20008000000 */
[----:B------:R-:W-:Y:S01]  /*0860*/  @P1 IADD3 R5, P2, PT, R2, UR4, RZ ;  /* 0x0000000402051c10 */ /* 0x000fe2000ff5e0ff */
[----:B------:R-:W-:-:S03]  /*0870*/  @UP0 UIADD3 UR4, UPT, UPT, UR4, 0x2, URZ ;  /* 0x0000000204040890 */ /* 0x000fc6000fffe0ff */
[----:B------:R-:W-:Y:S02]  /*0880*/  @P1 IADD3.X R8, PT, PT, RZ, RZ, RZ, P2, !PT ;  /* 0x000000ffff081210 */ /* 0x000fe400017fe4ff */
[----:B0-----:R-:W-:Y:S02]  /*0890*/  MOV R14, UR8 ;  /* 0x00000008000e7c02 */ /* 0x001fe40008000f00 */
[----:B------:R-:W-:Y:S02]  /*08a0*/  MOV R15, UR9 ;  /* 0x00000009000f7c02 */ /* 0x000fe40008000f00 */
[----:B------:R-:W-:Y:S02]  /*08b0*/  MOV R6, UR10 ;  /* 0x0000000a00067c02 */ /* 0x000fe40008000f00 */
[----:B------:R-:W-:Y:S01]  /*08c0*/  MOV R7, UR11 ;  /* 0x0000000b00077c02 */ /* 0x000fe20008000f00 */
[----:B------:R-:W-:-:S04]  /*08d0*/  @P1 IMAD.WIDE.U32 R14, R3, 0x4, R14 ;  /* 0x00000004030e1825 */ /* 0x000fc800078e000e */
[----:B------:R-:W-:Y:S01]  /*08e0*/  @P1 IMAD R3, R4, UR18, R13 ;  /* 0x0000001204031c24 */ /* 0x000fe2000f8e020d */
[----:B-1----:R-:W-:Y:S02]  /*08f0*/  @P1 LEA R4, P2, R5, UR6, 0x2 ;  /* 0x0000000605041c11 */ /* 0x002fe4000f8410ff */
[----:B------:R-:W-:Y:S01]  /*0900*/  MOV R18, UR4 ;  /* 0x0000000400127c02 */ /* 0x000fe20008000f00 */
[----:B------:R-:W-:Y:S01]  /*0910*/  @P1 IMAD.WIDE R6, R3, 0x4, R6 ;  /* 0x0000000403061825 */ /* 0x000fe200078e0206 */
[----:B------:R-:W-:Y:S01]  /*0920*/  @P1 LEA.HI.X R5, R5, UR7, R8, 0x2, P2 ;  /* 0x0000000705051c11 */ /* 0x000fe200090f1408 */
[----:B------:R-:W3:Y:S01]  /*0930*/  @P1 LDG.E R3, desc[UR16][R14.64] ;  /* 0x000000100e031981 */ /* 0x000ee2000c1e1900 */
[----:B--2---:R-:W-:Y:S01]  /*0940*/  MOV R8, UR12 ;  /* 0x0000000c00087c02 */ /* 0x004fe20008000f00 */
[----:B------:R-:W-:Y:S01]  /*0950*/  @!P0 IMAD R21, R18, UR18, R13 ;  /* 0x0000001212158c24 */ /* 0x000fe2000f8e020d */
[----:B------:R-:W-:Y:S01]  /*0960*/  MOV R9, UR13 ;  /* 0x0000000d00097c02 */ /* 0x000fe20008000f00 */
[----:B------:R-:W-:Y:S01]  /*0970*/  @P1 IMAD.WIDE.U32 R16, R17, 0x4, R6 ;  /* 0x0000000411101825 */ /* 0x000fe200078e0006 */
[----:B------:R-:W-:Y:S01]  /*0980*/  @!P0 IADD3 R19, PT, PT, R2, UR4, RZ ;  /* 0x0000000402138c10 */ /* 0x000fe2000fffe0ff */
[----:B------:R-:W3:Y:S01]  /*0990*/  @P1 LDG.E R6, desc[UR16][R6.64] ;  /* 0x0000001006061981 */ /* 0x000ee2000c1e1900 */
[----:B------:R-:W-:-:S02]  /*09a0*/  MOV R10, UR14 ;  /* 0x0000000e000a7c02 */ /* 0x000fc40008000f00 */
[----:B------:R-:W-:Y:S01]  /*09b0*/  MOV R11, UR15 ;  /* 0x0000000f000b7c02 */ /* 0x000fe20008000f00 */
[----:B------:R-:W-:Y:S01]  /*09c0*/  @!P0 IMAD.WIDE.U32 R8, R19, 0x4, R8 ;  /* 0x0000000413088825 */ /* 0x000fe200078e0008 */
[----:B------:R-:W2:Y:S03]  /*09d0*/  @P1 LDG.E R16, desc[UR16][R16.64] ;  /* 0x0000001010101981 */ /* 0x000ea6000c1e1900 */
[----:B------:R-:W-:Y:S01]  /*09e0*/  @!P0 IMAD.WIDE R10, R21, 0x4, R10 ;  /* 0x00000004150a8825 */ /* 0x000fe200078e020a */
[----:B------:R-:W2:Y:S04]  /*09f0*/  @P1 LDG.E R4, desc[UR16][R4.64+0x4] ;  /* 0x0000041004041981 */ /* 0x000ea8000c1e1900 */
[----:B------:R-:W4:Y:S04]  /*0a00*/  @!P0 LDG.E R9, desc[UR16][R8.64] ;  /* 0x0000001008098981 */ /* 0x000f28000c1e1900 */
[----:B------:R-:W4:Y:S01]  /*0a10*/  @!P0 LDG.E R10, desc[UR16][R10.64] ;  /* 0x000000100a0a8981 */ /* 0x000f22000c1e1900 */
[----:B---3--:R-:W-:-:S04]  /*0a20*/  @P1 FFMA R3, R3, R6, R12 ;  /* 0x0000000603031223 */ /* 0x008fc8000000000c */
[----:B--2---:R-:W-:-:S04]  /*0a30*/  @P1 FFMA R12, R4, R16, R3 ;  /* 0x00000010040c1223 */ /* 0x004fc80000000003 */
[----:B----4-:R-:W-:-:S07]  /*0a40*/  @!P0 FFMA R12, R9, R10, R12 ;  /* 0x0000000a090c8223 */ /* 0x010fce000000000c */
.L_x_0:
[----:B------:R-:W0:Y:S01]  /*0a50*/  LDC.64 R2, c[0x0][0x390] ;  /* 0x0000e400ff027b82 */ /* 0x000e220000000a00 */
[----:B------:R-:W-:-:S04]  /*0a60*/  IMAD R13, R0, UR18, R13 ;  /* 0x00000012000d7c24 */ /* 0x000fc8000f8e020d */
[----:B0-----:R-:W-:-:S05]  /*0a70*/  IMAD.WIDE R2, R13, 0x4, R2 ;  /* 0x000000040d027825 */ /* 0x001fca00078e0202 */
[----:B------:R-:W-:Y:S01]  /*0a80*/  STG.E desc[UR16][R2.64], R12 ;  /* 0x0000000c02007986 */ /* 0x000fe2000c101910 */
[----:B------:R-:W-:Y:S05]  /*0a90*/  EXIT ;  /* 0x000000000000794d */ /* 0x000fea0003800000 */
.L_x_4:
[----:B------:R-:W-:-:S00]  /*0aa0*/  BRA `(.L_x_4) ;  /* 0xfffffffc00fc7947 */ /* 0x000fc0000383ffff */
[----:B------:R-:W-:-:S00]  /*0ab0*/  NOP ;  /* 0x0000000000007918 */ /* 0x000fc00000000000 */
        /* <DEDUP_REMOVED lines=12> */
.L_x_5:


//--------------------- .nv.shared.reserved.0     --------------------------
	.section	.nv.shared.reserved.0,"aw",@nobits
	.weak		__nv_reservedSMEM_offset_0_alias
	.size		__nv_reservedSMEM_offset_0_alias, 0, 64
	.other		__nv_reservedSMEM_offset_0_alias,@"STO_CUDA_RESERVED_SHARED STV_DEFAULT"
__nv_reservedSMEM_offset_0_alias:
	.zero		0
	.zero		64


//--------------------- .nv.constant0._Z15MatrixMulKernelPfS_S_i --------------------------
	.section	.nv.constant0._Z15MatrixMulKernelPfS_S_i,"a",@progbits
	.sectionflags	@""
	.align	4
.nv.constant0._Z15MatrixMulKernelPfS_S_i:
	.zero		924


//--------------------- SYMBOLS --------------------------

	.type		.nv.reservedSmem.offset0,@object
	.size		.nv.reservedSmem.offset0,0x4
